//
// Generated by NVIDIA NVVM Compiler
//
// Compiler Build ID: CL-36424714
// Cuda compilation tools, release 13.0, V13.0.88
// Based on NVVM 20.0.0
//

.version 9.0
.target sm_100
.address_size 64

	// .globl	vecadd

.visible .entry vecadd(
	.param .u64 .ptr .align 1 vecadd_param_0,
	.param .u64 .ptr .align 1 vecadd_param_1,
	.param .u64 .ptr .align 1 vecadd_param_2
)
{
	.reg .b32 	%r<8>;
	.reg .b64 	%rd<11>;

	ld.param.u64 	%rd1, [vecadd_param_0];
	ld.param.u64 	%rd2, [vecadd_param_1];
	ld.param.u64 	%rd3, [vecadd_param_2];
	cvta.to.global.u64 	%rd4, %rd3;
	cvta.to.global.u64 	%rd5, %rd2;
	cvta.to.global.u64 	%rd6, %rd1;
	mov.u32 	%r1, %ctaid.x;
	mov.u32 	%r2, %ntid.x;
	mov.u32 	%r3, %tid.x;
	mad.lo.s32 	%r4, %r1, %r2, %r3;
	mul.wide.s32 	%rd7, %r4, 4;
	add.s64 	%rd8, %rd6, %rd7;
	ld.global.u32 	%r5, [%rd8];
	add.s64 	%rd9, %rd5, %rd7;
	ld.global.u32 	%r6, [%rd9];
	add.s32 	%r7, %r6, %r5;
	add.s64 	%rd10, %rd4, %rd7;
	st.global.u32 	[%rd10], %r7;
	ret;

}
	// .globl	empty
.visible .entry empty(
	.param .u64 .ptr .align 1 empty_param_0,
	.param .u64 .ptr .align 1 empty_param_1,
	.param .u64 .ptr .align 1 empty_param_2
)
{


	ret;

}


// ===== COMPILED SASS (sm_100) =====

	.target	sm_100

	.elftype	@"ET_EXEC"


//--------------------- .note.nv.tkinfo           --------------------------
	.section	.note.nv.tkinfo,"",@"SHT_NOTE"
	.sectionflags	@"SHF_NOTE_NV_TKINFO"
	.tkinfo
        /*0018*/ 	.word	0x00000002
        /*0030*/ 	.string	""
        /*0030*/ 	.string	"ptxas"
        /*0030*/ 	.string	"Cuda compilation tools, release 13.0, V13.0.88"
        /*0030*/ 	.string	"Build cuda_13.0.r13.0/compiler.36424714_0"
        /*0030*/ 	.string	"-arch sm_100 -m 64 "



//--------------------- .note.nv.cuinfo           --------------------------
	.section	.note.nv.cuinfo,"",@"SHT_NOTE"
	.sectionflags	@"SHF_NOTE_NV_CUINFO"
        /*0018*/ 	.short	0x0002
        /*001a*/ 	.short	0x0064
        /*001c*/ 	.short	0x0082
	.zero		2


//--------------------- .nv.info                  --------------------------
	.section	.nv.info,"",@"SHT_CUDA_INFO"
	.align	4


	//----- nvinfo : EIATTR_REGCOUNT
	.align		4
        /*0000*/ 	.byte	0x04, 0x2f
        /*0002*/ 	.short	(.L_1 - .L_0)
	.align		4
.L_0:
        /*0004*/ 	.word	index@(vecadd)
        /*0008*/ 	.word	0x0000000c


	//----- nvinfo : EIATTR_FRAME_SIZE
	.align		4
.L_1:
        /*000c*/ 	.byte	0x04, 0x11
        /*000e*/ 	.short	(.L_3 - .L_2)
	.align		4
.L_2:
        /*0010*/ 	.word	index@(vecadd)
        /*0014*/ 	.word	0x00000000


	//----- nvinfo : EIATTR_REGCOUNT
	.align		4
.L_3:
        /*0018*/ 	.byte	0x04, 0x2f
        /*001a*/ 	.short	(.L_5 - .L_4)
	.align		4
.L_4:
        /*001c*/ 	.word	index@(empty)
        /*0020*/ 	.word	0x00000004


	//----- nvinfo : EIATTR_FRAME_SIZE
	.align		4
.L_5:
        /*0024*/ 	.byte	0x04, 0x11
        /*0026*/ 	.short	(.L_7 - .L_6)
	.align		4
.L_6:
        /*0028*/ 	.word	index@(empty)
        /*002c*/ 	.word	0x00000000


	//----- nvinfo : EIATTR_MIN_STACK_SIZE
	.align		4
.L_7:
        /*0030*/ 	.byte	0x04, 0x12
        /*0032*/ 	.short	(.L_9 - .L_8)
	.align		4
.L_8:
        /*0034*/ 	.word	index@(empty)
        /*0038*/ 	.word	0x00000000


	//----- nvinfo : EIATTR_MIN_STACK_SIZE
	.align		4
.L_9:
        /*003c*/ 	.byte	0x04, 0x12
        /*003e*/ 	.short	(.L_11 - .L_10)
	.align		4
.L_10:
        /*0040*/ 	.word	index@(vecadd)
        /*0044*/ 	.word	0x00000000
.L_11:


//--------------------- .nv.compat                --------------------------
	.section	.nv.compat,"",@"SHT_CUDA_COMPAT_INFO"
	.align	4
        /*0000*/ 	.byte	0x02, 0x09, 0x00, 0x00, 0x02, 0x02, 0x01, 0x00, 0x02, 0x05, 0x05, 0x00, 0x03, 0x07, 0x01, 0x01
        /*0010*/ 	.byte	0x02, 0x03, 0x00, 0x00, 0x02, 0x06, 0x01, 0x00, 0x04, 0x0b, 0x08, 0x00, 0x09, 0x00, 0x00, 0x00
        /*0020*/ 	.byte	0x00, 0x00, 0x00, 0x00


//--------------------- .nv.info.empty            --------------------------
	.section	.nv.info.empty,"",@"SHT_CUDA_INFO"
	.sectionflags	@""
	.align	4


	//----- nvinfo : EIATTR_CUDA_API_VERSION
	.align		4
        /*0000*/ 	.byte	0x04, 0x37
        /*0002*/ 	.short	(.L_13 - .L_12)
.L_12:
        /*0004*/ 	.word	0x00000082


	//----- nvinfo : EIATTR_KPARAM_INFO
	.align		4
.L_13:
        /*0008*/ 	.byte	0x04, 0x17
        /*000a*/ 	.short	(.L_15 - .L_14)
.L_14:
        /*000c*/ 	.word	0x00000000
        /*0010*/ 	.short	0x0002
        /*0012*/ 	.short	0x0010
        /*0014*/ 	.byte	0x00, 0xf5, 0x21, 0x00


	//----- nvinfo : EIATTR_KPARAM_INFO
	.align		4
.L_15:
        /*0018*/ 	.byte	0x04, 0x17
        /*001a*/ 	.short	(.L_17 - .L_16)
.L_16:
        /*001c*/ 	.word	0x00000000
        /*0020*/ 	.short	0x0001
        /*0022*/ 	.short	0x0008
        /*0024*/ 	.byte	0x00, 0xf5, 0x21, 0x00


	//----- nvinfo : EIATTR_KPARAM_INFO
	.align		4
.L_17:
        /*0028*/ 	.byte	0x04, 0x17
        /*002a*/ 	.short	(.L_19 - .L_18)
.L_18:
        /*002c*/ 	.word	0x00000000
        /*0030*/ 	.short	0x0000
        /*0032*/ 	.short	0x0000
        /*0034*/ 	.byte	0x00, 0xf5, 0x21, 0x00


	//----- nvinfo : EIATTR_SPARSE_MMA_MASK
	.align		4
.L_19:
        /*0038*/ 	.byte	0x03, 0x50
        /*003a*/ 	.short	0x0000


	//----- nvinfo : EIATTR_MAXREG_COUNT
	.align		4
        /*003c*/ 	.byte	0x03, 0x1b
        /*003e*/ 	.short	0x00ff


	//----- nvinfo : EIATTR_MERCURY_ISA_VERSION
	.align		4
        /*0040*/ 	.byte	0x03, 0x5f
        /*0042*/ 	.short	0x0101


	//----- nvinfo : EIATTR_VRC_CTA_INIT_COUNT
	.align		4
        /*0044*/ 	.byte	0x02, 0x4a
	.zero		1
	.zero		1


	//----- nvinfo : EIATTR_EXIT_INSTR_OFFSETS
	.align		4
        /*0048*/ 	.byte	0x04, 0x1c
        /*004a*/ 	.short	(.L_21 - .L_20)


	//   ....[0]....
.L_20:
        /*004c*/ 	.word	0x00000010


	//----- nvinfo : EIATTR_CBANK_PARAM_SIZE
	.align		4
.L_21:
        /*0050*/ 	.byte	0x03, 0x19
        /*0052*/ 	.short	0x0018


	//----- nvinfo : EIATTR_PARAM_CBANK
	.align		4
        /*0054*/ 	.byte	0x04, 0x0a
        /*0056*/ 	.short	(.L_23 - .L_22)
	.align		4
.L_22:
        /*0058*/ 	.word	index@(.nv.constant0.empty)
        /*005c*/ 	.short	0x0380
        /*005e*/ 	.short	0x0018


	//----- nvinfo : EIATTR_SW_WAR
	.align		4
.L_23:
        /*0060*/ 	.byte	0x04, 0x36
        /*0062*/ 	.short	(.L_25 - .L_24)
.L_24:
        /*0064*/ 	.word	0x00000008
.L_25:


//--------------------- .nv.info.vecadd           --------------------------
	.section	.nv.info.vecadd,"",@"SHT_CUDA_INFO"
	.sectionflags	@""
	.align	4


	//----- nvinfo : EIATTR_CUDA_API_VERSION
	.align		4
        /*0000*/ 	.byte	0x04, 0x37
        /*0002*/ 	.short	(.L_27 - .L_26)
.L_26:
        /*0004*/ 	.word	0x00000082


	//----- nvinfo : EIATTR_KPARAM_INFO
	.align		4
.L_27:
        /*0008*/ 	.byte	0x04, 0x17
        /*000a*/ 	.short	(.L_29 - .L_28)
.L_28:
        /*000c*/ 	.word	0x00000000
        /*0010*/ 	.short	0x0002
        /*0012*/ 	.short	0x0010
        /*0014*/ 	.byte	0x00, 0xf5, 0x21, 0x00


	//----- nvinfo : EIATTR_KPARAM_INFO
	.align		4
.L_29:
        /*0018*/ 	.byte	0x04, 0x17
        /*001a*/ 	.short	(.L_31 - .L_30)
.L_30:
        /*001c*/ 	.word	0x00000000
        /*0020*/ 	.short	0x0001
        /*0022*/ 	.short	0x0008
        /*0024*/ 	.byte	0x00, 0xf5, 0x21, 0x00


	//----- nvinfo : EIATTR_KPARAM_INFO
	.align		4
.L_31:
        /*0028*/ 	.byte	0x04, 0x17
        /*002a*/ 	.short	(.L_33 - .L_32)
.L_32:
        /*002c*/ 	.word	0x00000000
        /*0030*/ 	.short	0x0000
        /*0032*/ 	.short	0x0000
        /*0034*/ 	.byte	0x00, 0xf5, 0x21, 0x00


	//----- nvinfo : EIATTR_SPARSE_MMA_MASK
	.align		4
.L_33:
        /*0038*/ 	.byte	0x03, 0x50
        /*003a*/ 	.short	0x0000


	//----- nvinfo : EIATTR_MAXREG_COUNT
	.align		4
        /*003c*/ 	.byte	0x03, 0x1b
        /*003e*/ 	.short	0x00ff


	//----- nvinfo : EIATTR_MERCURY_ISA_VERSION
	.align		4
        /*0040*/ 	.byte	0x03, 0x5f
        /*0042*/ 	.short	0x0101


	//----- nvinfo : EIATTR_VRC_CTA_INIT_COUNT
	.align		4
        /*0044*/ 	.byte	0x02, 0x4a
	.zero		1
	.zero		1


	//----- nvinfo : EIATTR_EXIT_INSTR_OFFSETS
	.align		4
        /*0048*/ 	.byte	0x04, 0x1c
        /*004a*/ 	.short	(.L_35 - .L_34)


	//   ....[0]....
.L_34:
        /*004c*/ 	.word	0x00000100


	//----- nvinfo : EIATTR_CBANK_PARAM_SIZE
	.align		4
.L_35:
        /*0050*/ 	.byte	0x03, 0x19
        /*0052*/ 	.short	0x0018


	//----- nvinfo : EIATTR_PARAM_CBANK
	.align		4
        /*0054*/ 	.byte	0x04, 0x0a
        /*0056*/ 	.short	(.L_37 - .L_36)
	.align		4
.L_36:
        /*0058*/ 	.word	index@(.nv.constant0.vecadd)
        /*005c*/ 	.short	0x0380
        /*005e*/ 	.short	0x0018


	//----- nvinfo : EIATTR_SW_WAR
	.align		4
.L_37:
        /*0060*/ 	.byte	0x04, 0x36
        /*0062*/ 	.short	(.L_39 - .L_38)
.L_38:
        /*0064*/ 	.word	0x00000008
.L_39:


//--------------------- .nv.callgraph             --------------------------
	.section	.nv.callgraph,"",@"SHT_CUDA_CALLGRAPH"
	.align	4
	.sectionentsize	8
	.align		4
        /*0000*/ 	.word	0x00000000
	.align		4
        /*0004*/ 	.word	0xffffffff
	.align		4
        /*0008*/ 	.word	0x00000000
	.align		4
        /*000c*/ 	.word	0xfffffffe
	.align		4
        /*0010*/ 	.word	0x00000000
	.align		4
        /*0014*/ 	.word	0xfffffffd
	.align		4
        /*0018*/ 	.word	0x00000000
	.align		4
        /*001c*/ 	.word	0xfffffffc


//--------------------- .text.empty               --------------------------
	.section	.text.empty,"ax",@progbits
	.align	128
        .global         empty
        .type           empty,@function
        .size           empty,(.L_x_2 - empty)
        .other          empty,@"STO_CUDA_ENTRY STV_DEFAULT"
empty:
.text.empty:
[----:B------:R-:W-:Y:S01]  /*0000*/  LDC R1, c[0x0][0x37c] ;  /* 0x0000df00ff017b82 */ /* 0x000fe20000000800 */
[----:B------:R-:W-:Y:S05]  /*0010*/  EXIT ;  /* 0x000000000000794d */ /* 0x000fea0003800000 */
.L_x_0:
[----:B------:R-:W-:-:S00]  /*0020*/  BRA `(.L_x_0) ;  /* 0xfffffffc00fc7947 */ /* 0x000fc0000383ffff */
[----:B------:R-:W-:-:S00]  /*0030*/  NOP ;  /* 0x0000000000007918 */ /* 0x000fc00000000000 */
        /* <DEDUP_REMOVED lines=12> */
.L_x_2:


//--------------------- .text.vecadd              --------------------------
	.section	.text.vecadd,"ax",@progbits
	.align	128
        .global         vecadd
        .type           vecadd,@function
        .size           vecadd,(.L_x_3 - vecadd)
        .other          vecadd,@"STO_CUDA_ENTRY STV_DEFAULT"
vecadd:
.text.vecadd:
[----:B------:R-:W-:Y:S01]  /*0000*/  LDC R1, c[0x0][0x37c] ;  /* 0x0000df00ff017b82 */ /* 0x000fe20000000800 */
[----:B------:R-:W0:Y:S07]  /*0010*/  S2R R0, SR_TID.X ;  /* 0x0000000000007919 */ /* 0x000e2e0000002100 */
[----:B------:R-:W0:Y:S01]  /*0020*/  S2UR UR6, SR_CTAID.X ;  /* 0x00000000000679c3 */ /* 0x000e220000002500 */
[----:B------:R-:W1:Y:S07]  /*0030*/  LDCU.64 UR4, c[0x0][0x358] ;  /* 0x00006b00ff0477ac */ /* 0x000e6e0008000a00 */
[----:B------:R-:W0:Y:S08]  /*0040*/  LDC R9, c[0x0][0x360] ;  /* 0x0000d800ff097b82 */ /* 0x000e300000000800 */
[----:B------:R-:W2:Y:S08]  /*0050*/  LDC.64 R2, c[0x0][0x380] ;  /* 0x0000e000ff027b82 */ /* 0x000eb00000000a00 */
[----:B------:R-:W3:Y:S01]  /*0060*/  LDC.64 R4, c[0x0][0x388] ;  /* 0x0000e200ff047b82 */ /* 0x000ee20000000a00 */
[----:B0-----:R-:W-:-:S07]  /*0070*/  IMAD R9, R9, UR6, R0 ;  /* 0x0000000609097c24 */ /* 0x001fce000f8e0200 */
[----:B------:R-:W0:Y:S01]  /*0080*/  LDC.64 R6, c[0x0][0x390] ;  /* 0x0000e400ff067b82 */ /* 0x000e220000000a00 */
[----:B--2---:R-:W-:-:S06]  /*0090*/  IMAD.WIDE R2, R9, 0x4, R2 ;  /* 0x0000000409027825 */ /* 0x004fcc00078e0202 */
[----:B-1----:R-:W2:Y:S01]  /*00a0*/  LDG.E R2, desc[UR4][R2.64] ;  /* 0x0000000402027981 */ /* 0x002ea2000c1e1900 */
[----:B---3--:R-:W-:-:S06]  /*00b0*/  IMAD.WIDE R4, R9, 0x4, R4 ;  /* 0x0000000409047825 */ /* 0x008fcc00078e0204 */
[----:B------:R-:W2:Y:S01]  /*00c0*/  LDG.E R5, desc[UR4][R4.64] ;  /* 0x0000000404057981 */ /* 0x000ea2000c1e1900 */
[----:B0-----:R-:W-:Y:S01]  /*00d0*/  IMAD.WIDE R6, R9, 0x4, R6 ;  /* 0x0000000409067825 */ /* 0x001fe200078e0206 */
[----:B--2---:R-:W-:-:S05]  /*00e0*/  IADD3 R9, PT, PT, R2, R5, RZ ;  /* 0x0000000502097210 */ /* 0x004fca0007ffe0ff */
[----:B------:R-:W-:Y:S01]  /*00f0*/  STG.E desc[UR4][R6.64], R9 ;  /* 0x0000000906007986 */ /* 0x000fe2000c101904 */
[----:B------:R-:W-:Y:S05]  /*0100*/  EXIT ;  /* 0x000000000000794d */ /* 0x000fea0003800000 */
.L_x_1:
        /* <DEDUP_REMOVED lines=15> */
.L_x_3:


//--------------------- .nv.shared.reserved.0     --------------------------
	.section	.nv.shared.reserved.0,"aw",@nobits
	.weak		__nv_reservedSMEM_offset_0_alias
	.size		__nv_reservedSMEM_offset_0_alias, 0, 64
	.other		__nv_reservedSMEM_offset_0_alias,@"STO_CUDA_RESERVED_SHARED STV_DEFAULT"
__nv_reservedSMEM_offset_0_alias:
	.zero		0
	.zero		64


//--------------------- .nv.constant0.empty       --------------------------
	.section	.nv.constant0.empty,"a",@progbits
	.sectionflags	@""
	.align	4
.nv.constant0.empty:
	.zero		920


//--------------------- .nv.constant0.vecadd      --------------------------
	.section	.nv.constant0.vecadd,"a",@progbits
	.sectionflags	@""
	.align	4
.nv.constant0.vecadd:
	.zero		920


//--------------------- SYMBOLS --------------------------

	.type		.nv.reservedSmem.offset0,@object
	.size		.nv.reservedSmem.offset0,0x4
